	.headerflags	@"EF_CUDA_TEXMODE_UNIFIED EF_CUDA_64BIT_ADDRESS EF_CUDA_ACCELERATORS EF_CUDA_SM90 EF_CUDA_VIRTUAL_SM(EF_CUDA_SM90)"
	.elftype	@"ET_EXEC"


//--------------------- .nv.info                  --------------------------
	.section	.nv.info,"",@"SHT_CUDA_INFO"
	.align	4


	//----- nvinfo : EIATTR_REGCOUNT
	.align		4
        /*0000*/ 	.byte	0x04, 0x2f
        /*0002*/ 	.short	(.L_1 - .L_0)
	.align		4
.L_0:
        /*0004*/ 	.word	index@(triton_poi_fused_convolution_17)
        /*0008*/ 	.word	0x0000001e


	//----- nvinfo : EIATTR_MIN_STACK_SIZE
	.align		4
.L_1:
        /*000c*/ 	.byte	0x04, 0x12
        /*000e*/ 	.short	(.L_3 - .L_2)
	.align		4
.L_2:
        /*0010*/ 	.word	index@(triton_poi_fused_convolution_17)
        /*0014*/ 	.word	0x00000000


	//----- nvinfo : EIATTR_FRAME_SIZE
	.align		4
.L_3:
        /*0018*/ 	.byte	0x04, 0x11
        /*001a*/ 	.short	(.L_5 - .L_4)
	.align		4
.L_4:
        /*001c*/ 	.word	index@(triton_poi_fused_convolution_17)
        /*0020*/ 	.word	0x00000000


	//----- nvinfo : EIATTR_MIN_STACK_SIZE
	.align		4
.L_5:
        /*0024*/ 	.byte	0x04, 0x12
        /*0026*/ 	.short	(.L_7 - .L_6)
	.align		4
.L_6:
        /*0028*/ 	.word	index@(triton_poi_fused_convolution_17)
        /*002c*/ 	.word	0x00000000
.L_7:


//--------------------- .nv.info.triton_poi_fused_convolution_17 --------------------------
	.section	.nv.info.triton_poi_fused_convolution_17,"",@"SHT_CUDA_INFO"
	.sectionflags	@""
	.align	4


	//----- nvinfo : EIATTR_CUDA_API_VERSION
	.align		4
        /*0000*/ 	.byte	0x04, 0x37
        /*0002*/ 	.short	(.L_9 - .L_8)
.L_8:
        /*0004*/ 	.word	0x0000007c


	//----- nvinfo : EIATTR_KPARAM_INFO
	.align		4
.L_9:
        /*0008*/ 	.byte	0x04, 0x17
        /*000a*/ 	.short	(.L_11 - .L_10)
.L_10:
        /*000c*/ 	.word	0x00000000
        /*0010*/ 	.short	0x0004
        /*0012*/ 	.short	0x001c
        /*0014*/ 	.byte	0x00, 0xf0, 0x11, 0x00


	//----- nvinfo : EIATTR_KPARAM_INFO
	.align		4
.L_11:
        /*0018*/ 	.byte	0x04, 0x17
        /*001a*/ 	.short	(.L_13 - .L_12)
.L_12:
        /*001c*/ 	.word	0x00000000
        /*0020*/ 	.short	0x0003
        /*0022*/ 	.short	0x0018
        /*0024*/ 	.byte	0x00, 0xf0, 0x11, 0x00


	//----- nvinfo : EIATTR_KPARAM_INFO
	.align		4
.L_13:
        /*0028*/ 	.byte	0x04, 0x17
        /*002a*/ 	.short	(.L_15 - .L_14)
.L_14:
        /*002c*/ 	.word	0x00000000
        /*0030*/ 	.short	0x0002
        /*0032*/ 	.short	0x0010
        /*0034*/ 	.byte	0x00, 0xf4, 0x21, 0x00


	//----- nvinfo : EIATTR_KPARAM_INFO
	.align		4
.L_15:
        /*0038*/ 	.byte	0x04, 0x17
        /*003a*/ 	.short	(.L_17 - .L_16)
.L_16:
        /*003c*/ 	.word	0x00000000
        /*0040*/ 	.short	0x0001
        /*0042*/ 	.short	0x0008
        /*0044*/ 	.byte	0x00, 0xf4, 0x21, 0x00


	//----- nvinfo : EIATTR_KPARAM_INFO
	.align		4
.L_17:
        /*0048*/ 	.byte	0x04, 0x17
        /*004a*/ 	.short	(.L_19 - .L_18)
.L_18:
        /*004c*/ 	.word	0x00000000
        /*0050*/ 	.short	0x0000
        /*0052*/ 	.short	0x0000
        /*0054*/ 	.byte	0x00, 0xf4, 0x21, 0x00


	//----- nvinfo : EIATTR_SPARSE_MMA_MASK
	.align		4
.L_19:
        /*0058*/ 	.byte	0x03, 0x50
        /*005a*/ 	.short	0x0000


	//----- nvinfo : EIATTR_MAXREG_COUNT
	.align		4
        /*005c*/ 	.byte	0x03, 0x1b
        /*005e*/ 	.short	0x00ff


	//----- nvinfo : EIATTR_EXIT_INSTR_OFFSETS
	.align		4
        /*0060*/ 	.byte	0x04, 0x1c
        /*0062*/ 	.short	(.L_21 - .L_20)


	//   ....[0]....
.L_20:
        /*0064*/ 	.word	0x00000970


	//   ....[1]....
        /*0068*/ 	.word	0x000009d0


	//----- nvinfo : EIATTR_REQNTID
	.align		4
.L_21:
        /*006c*/ 	.byte	0x04, 0x10
        /*006e*/ 	.short	(.L_23 - .L_22)
.L_22:
        /*0070*/ 	.word	0x00000080
        /*0074*/ 	.word	0x00000001
        /*0078*/ 	.word	0x00000001


	//----- nvinfo : EIATTR_CBANK_PARAM_SIZE
	.align		4
.L_23:
        /*007c*/ 	.byte	0x03, 0x19
        /*007e*/ 	.short	0x0020


	//----- nvinfo : EIATTR_PARAM_CBANK
	.align		4
        /*0080*/ 	.byte	0x04, 0x0a
        /*0082*/ 	.short	(.L_25 - .L_24)
	.align		4
.L_24:
        /*0084*/ 	.word	index@(.nv.constant0.triton_poi_fused_convolution_17)
        /*0088*/ 	.short	0x0210
        /*008a*/ 	.short	0x0020


	//----- nvinfo : EIATTR_SW_WAR
	.align		4
.L_25:
        /*008c*/ 	.byte	0x04, 0x36
        /*008e*/ 	.short	(.L_27 - .L_26)
.L_26:
        /*0090*/ 	.word	0x00000008
.L_27:


//--------------------- .nv.callgraph             --------------------------
	.section	.nv.callgraph,"",@"SHT_CUDA_CALLGRAPH"
	.align	4
	.sectionentsize	8
	.align		4
        /*0000*/ 	.word	0x00000000
	.align		4
        /*0004*/ 	.word	0xffffffff
	.align		4
        /*0008*/ 	.word	0x00000000
	.align		4
        /*000c*/ 	.word	0xfffffffe
	.align		4
        /*0010*/ 	.word	0x00000000
	.align		4
        /*0014*/ 	.word	0xfffffffd
	.align		4
        /*0018*/ 	.word	0x00000000
	.align		4
        /*001c*/ 	.word	0xfffffffc


//--------------------- .text.triton_poi_fused_convolution_17 --------------------------
	.section	.text.triton_poi_fused_convolution_17,"ax",@progbits
	.sectionflags	@"SHF_BARRIERS=1"
	.align	128
        .global         triton_poi_fused_convolution_17
        .type           triton_poi_fused_convolution_17,@function
        .size           triton_poi_fused_convolution_17,(.L_x_1 - triton_poi_fused_convolution_17)
        .other          triton_poi_fused_convolution_17,@"STO_CUDA_ENTRY STV_DEFAULT"
triton_poi_fused_convolution_17:
.text.triton_poi_fused_convolution_17:
[----:B------:R-:W0:Y:S01]  /*0000*/  LDC R1, c[0x0][0x28] ;  /* 0x00000a00ff017b82 */ /* 0x000e220000000800 */
[----:B------:R-:W1:Y:S07]  /*0010*/  S2R R3, SR_CTAID.Y ;  /* 0x0000000000037919 */ /* 0x000e6e0000002600 */
[----:B------:R-:W2:Y:S01]  /*0020*/  LDC.64 R6, c[0x0][0x210] ;  /* 0x00008400ff067b82 */ /* 0x000ea20000000a00 */
[----:B------:R-:W-:Y:S01]  /*0030*/  ULDC.64 UR6, c[0x0][0x208] ;  /* 0x0000820000067ab9 */ /* 0x000fe20000000a00 */
[----:B------:R-:W3:Y:S01]  /*0040*/  S2R R2, SR_TID.X ;  /* 0x0000000000027919 */ /* 0x000ee20000002100 */
[----:B------:R-:W4:Y:S01]  /*0050*/  S2R R9, SR_CTAID.X ;  /* 0x0000000000097919 */ /* 0x000f220000002500 */
[----:B-1----:R-:W-:Y:S01]  /*0060*/  IMAD.SHL.U32 R0, R3, 0x20, RZ ;  /* 0x0000002003007824 */ /* 0x002fe200078e00ff */
[----:B------:R-:W-:Y:S01]  /*0070*/  SHF.R.S32.HI R4, RZ, 0x1a, R3 ;  /* 0x0000001aff047819 */ /* 0x000fe20000011403 */
[----:B---3--:R-:W-:-:S03]  /*0080*/  IMAD.SHL.U32 R3, R2, 0x4, RZ ;  /* 0x0000000402037824 */ /* 0x008fc600078e00ff */
[----:B------:R-:W-:Y:S02]  /*0090*/  SGXT R4, R4, 0x1 ;  /* 0x000000010404781a */ /* 0x000fe40000000200 */
[----:B------:R-:W-:Y:S02]  /*00a0*/  SHF.R.U32.HI R16, RZ, 0x3, R2 ;  /* 0x00000003ff107819 */ /* 0x000fe40000011602 */
[----:B------:R-:W-:Y:S02]  /*00b0*/  LOP3.LUT R3, R0, 0x1c, R3, 0xf8, !PT ;  /* 0x0000001c00037812 */ /* 0x000fe400078ef803 */
[----:B------:R-:W-:Y:S02]  /*00c0*/  SGXT.U32 R16, R16, 0x4 ;  /* 0x000000041010781a */ /* 0x000fe40000000000 */
[----:B------:R-:W-:Y:S02]  /*00d0*/  LEA.HI R8, R4, R3, RZ, 0x8 ;  /* 0x0000000304087211 */ /* 0x000fe400078f40ff */
[----:B------:R-:W1:Y:S02]  /*00e0*/  LDC.64 R4, c[0x0][0x218] ;  /* 0x00008600ff047b82 */ /* 0x000e640000000a00 */
[----:B------:R-:W-:-:S02]  /*00f0*/  LOP3.LUT R10, R8, 0xffffff00, RZ, 0xc0, !PT ;  /* 0xffffff00080a7812 */ /* 0x000fc400078ec0ff */
[----:B------:R-:W-:-:S03]  /*0100*/  SHF.R.S32.HI R8, RZ, 0x8, R8 ;  /* 0x00000008ff087819 */ /* 0x000fc60000011408 */
[----:B------:R-:W-:Y:S02]  /*0110*/  IMAD.IADD R13, R3, 0x1, -R10 ;  /* 0x00000001030d7824 */ /* 0x000fe400078e0a0a */
[----:B----4-:R-:W-:Y:S02]  /*0120*/  IMAD.SHL.U32 R3, R9, 0x20, RZ ;  /* 0x0000002009037824 */ /* 0x010fe400078e00ff */
[----:B------:R-:W-:-:S03]  /*0130*/  IMAD R10, R8, 0xe100, R13 ;  /* 0x0000e100080a7824 */ /* 0x000fc600078e020d */
[----:B------:R-:W-:Y:S02]  /*0140*/  LOP3.LUT R8, R3, R16, RZ, 0xfc, !PT ;  /* 0x0000001003087212 */ /* 0x000fe400078efcff */
[----:B------:R-:W-:Y:S02]  /*0150*/  LOP3.LUT R9, R3, 0x10, R16, 0xfe, !PT ;  /* 0x0000001003097812 */ /* 0x000fe400078efe10 */
[C---:B------:R-:W-:Y:S01]  /*0160*/  ISETP.GE.AND P0, PT, R8.reuse, 0xe1, PT ;  /* 0x000000e10800780c */ /* 0x040fe20003f06270 */
[--C-:B------:R-:W-:Y:S01]  /*0170*/  IMAD R21, R8, 0x100, R10.reuse ;  /* 0x0000010008157824 */ /* 0x100fe200078e020a */
[C---:B------:R-:W-:Y:S01]  /*0180*/  ISETP.GE.AND P1, PT, R9.reuse, 0xe1, PT ;  /* 0x000000e10900780c */ /* 0x040fe20003f26270 */
[----:B------:R-:W-:Y:S01]  /*0190*/  IMAD R19, R9, 0x100, R10 ;  /* 0x0000010009137824 */ /* 0x000fe200078e020a */
[----:B------:R-:W-:Y:S01]  /*01a0*/  CS2R R8, SRZ ;  /* 0x0000000000087805 */ /* 0x000fe2000001ff00 */
[----:B--2---:R-:W-:Y:S01]  /*01b0*/  IMAD.WIDE R20, R21, 0x4, R6 ;  /* 0x0000000415147825 */ /* 0x004fe200078e0206 */
[----:B------:R-:W-:-:S03]  /*01c0*/  CS2R R10, SRZ ;  /* 0x00000000000a7805 */ /* 0x000fc6000001ff00 */
[----:B------:R-:W-:Y:S01]  /*01d0*/  IMAD.WIDE R18, R19, 0x4, R6 ;  /* 0x0000000413127825 */ /* 0x000fe200078e0206 */
[----:B------:R-:W-:-:S03]  /*01e0*/  CS2R R6, SRZ ;  /* 0x0000000000067805 */ /* 0x000fc6000001ff00 */
[----:B-1----:R-:W-:Y:S01]  /*01f0*/  IMAD.WIDE R12, R13, 0x4, R4 ;  /* 0x000000040d0c7825 */ /* 0x002fe200078e0204 */
[----:B------:R-:W-:Y:S01]  /*0200*/  CS2R R4, SRZ ;  /* 0x0000000000047805 */ /* 0x000fe2000001ff00 */
[----:B------:R-:W2:Y:S04]  /*0210*/  @!P1 LDG.E.EL.128 R8, desc[UR6][R18.64] ;  /* 0x0000000612089981 */ /* 0x000ea8000c2e1d00 */
[----:B------:R-:W2:Y:S04]  /*0220*/  LDG.E.EL.128 R12, desc[UR6][R12.64] ;  /* 0x000000060c0c7981 */ /* 0x000ea8000c2e1d00 */
[----:B------:R1:W3:Y:S01]  /*0230*/  @!P0 LDG.E.EL.128 R4, desc[UR6][R20.64] ;  /* 0x0000000614048981 */ /* 0x0002e2000c2e1d00 */
[----:B------:R-:W4:Y:S01]  /*0240*/  S2UR UR5, SR_CgaCtaId ;  /* 0x00000000000579c3 */ /* 0x000f220000008800 */
[----:B------:R-:W-:Y:S01]  /*0250*/  IMAD.SHL.U32 R17, R2, 0x80, RZ ;  /* 0x0000008002117824 */ /* 0x000fe200078e00ff */
[----:B------:R-:W-:-:S04]  /*0260*/  UMOV UR4, 0x400 ;  /* 0x0000040000047882 */ /* 0x000fc80000000000 */
[----:B------:R-:W-:Y:S02]  /*0270*/  LOP3.LUT R23, R17, 0x380, RZ, 0xc0, !PT ;  /* 0x0000038011177812 */ /* 0x000fe400078ec0ff */
[----:B------:R-:W5:Y:S02]  /*0280*/  S2R R17, SR_TID.X ;  /* 0x0000000000117919 */ /* 0x000f640000002100 */
[C---:B------:R-:W-:Y:S02]  /*0290*/  LOP3.LUT R22, R23.reuse, R16, RZ, 0xfc, !PT ;  /* 0x0000001017167212 */ /* 0x040fe400078efcff */
[C---:B------:R-:W-:Y:S02]  /*02a0*/  LOP3.LUT R16, R23.reuse, 0x20, RZ, 0xfc, !PT ;  /* 0x0000002017107812 */ /* 0x040fe400078efcff */
[C---:B-1----:R-:W-:Y:S02]  /*02b0*/  LOP3.LUT R20, R23.reuse, 0x40, RZ, 0xfc, !PT ;  /* 0x0000004017147812 */ /* 0x042fe400078efcff */
[----:B------:R-:W-:Y:S01]  /*02c0*/  LOP3.LUT R24, R23, 0x60, RZ, 0xfc, !PT ;  /* 0x0000006017187812 */ /* 0x000fe200078efcff */
[----:B----4-:R-:W-:-:S06]  /*02d0*/  UPRMT UR4, UR5, 0x654, UR4 ;  /* 0x0000065405047896 */ /* 0x010fcc0008000004 */
[----:B------:R-:W-:Y:S02]  /*02e0*/  LEA.HI R19, R16, UR4, RZ, 0x1d ;  /* 0x0000000410137c11 */ /* 0x000fe4000f8fe8ff */
[----:B------:R-:W-:Y:S02]  /*02f0*/  LEA.HI R21, R20, UR4, RZ, 0x1d ;  /* 0x0000000414157c11 */ /* 0x000fe4000f8fe8ff */
[----:B------:R-:W-:Y:S01]  /*0300*/  LEA.HI R23, R23, UR4, RZ, 0x1d ;  /* 0x0000000417177c11 */ /* 0x000fe2000f8fe8ff */
[----:B------:R-:W-:Y:S01]  /*0310*/  IMAD R18, R22, 0x4, R19 ;  /* 0x0000000416127824 */ /* 0x000fe200078e0213 */
[----:B------:R-:W-:Y:S01]  /*0320*/  LEA.HI R25, R24, UR4, RZ, 0x1d ;  /* 0x0000000418197c11 */ /* 0x000fe2000f8fe8ff */
[C---:B------:R-:W-:Y:S02]  /*0330*/  IMAD R19, R22.reuse, 0x4, R21 ;  /* 0x0000000416137824 */ /* 0x040fe400078e0215 */
[C---:B------:R-:W-:Y:S02]  /*0340*/  IMAD R16, R22.reuse, 0x4, R23 ;  /* 0x0000000416107824 */ /* 0x040fe400078e0217 */
[----:B------:R-:W-:Y:S01]  /*0350*/  IMAD R22, R22, 0x4, R25 ;  /* 0x0000000416167824 */ /* 0x000fe200078e0219 */
[----:B0----5:R-:W-:Y:S01]  /*0360*/  SHF.R.U32.HI R17, RZ, 0x3, R17 ;  /* 0x00000003ff117819 */ /* 0x021fe20000011611 */
[C---:B--2---:R-:W-:Y:S01]  /*0370*/  FADD R23, R12.reuse, R8 ;  /* 0x000000080c177221 */ /* 0x044fe20000000000 */
[----:B---3--:R-:W-:Y:S01]  /*0380*/  FADD R21, R12, R4 ;  /* 0x000000040c157221 */ /* 0x008fe20000000000 */
[----:B------:R-:W-:Y:S01]  /*0390*/  FADD R5, R13, R5 ;  /* 0x000000050d057221 */ /* 0x000fe20000000000 */
[C---:B------:R-:W-:Y:S01]  /*03a0*/  FADD R6, R14.reuse, R6 ;  /* 0x000000060e067221 */ /* 0x040fe20000000000 */
[----:B------:R-:W-:Y:S01]  /*03b0*/  FADD R7, R15, R7 ;  /* 0x000000070f077221 */ /* 0x000fe20000000000 */
[----:B------:R-:W-:Y:S01]  /*03c0*/  FADD R9, R13, R9 ;  /* 0x000000090d097221 */ /* 0x000fe20000000000 */
[----:B------:R-:W-:Y:S01]  /*03d0*/  STS [R16], R21 ;  /* 0x0000001510007388 */ /* 0x000fe20000000800 */
[----:B------:R-:W-:Y:S01]  /*03e0*/  FADD R14, R14, R10 ;  /* 0x0000000a0e0e7221 */ /* 0x000fe20000000000 */
[----:B------:R-:W-:-:S02]  /*03f0*/  FADD R15, R15, R11 ;  /* 0x0000000b0f0f7221 */ /* 0x000fc40000000000 */
[----:B------:R-:W-:Y:S04]  /*0400*/  STS [R18+0x80], R5 ;  /* 0x0000800512007388 */ /* 0x000fe80000000800 */
[----:B------:R0:W-:Y:S04]  /*0410*/  STS [R19+0x100], R6 ;  /* 0x0001000613007388 */ /* 0x0001e80000000800 */
[----:B------:R1:W-:Y:S01]  /*0420*/  STS [R22+0x180], R7 ;  /* 0x0001800716007388 */ /* 0x0003e20000000800 */
[----:B------:R-:W-:-:S03]  /*0430*/  LOP3.LUT R10, R2, 0x7f, RZ, 0xc0, !PT ;  /* 0x0000007f020a7812 */ /* 0x000fc600078ec0ff */
[----:B------:R-:W-:Y:S04]  /*0440*/  STS [R16+0x40], R23 ;  /* 0x0000401710007388 */ /* 0x000fe80000000800 */
[----:B------:R2:W-:Y:S04]  /*0450*/  STS [R18+0xc0], R9 ;  /* 0x0000c00912007388 */ /* 0x0005e80000000800 */
[----:B------:R3:W-:Y:S04]  /*0460*/  STS [R19+0x140], R14 ;  /* 0x0001400e13007388 */ /* 0x0007e80000000800 */
[----:B------:R-:W-:Y:S01]  /*0470*/  STS [R22+0x1c0], R15 ;  /* 0x0001c00f16007388 */ /* 0x000fe20000000800 */
[----:B0-----:R-:W-:-:S02]  /*0480*/  LOP3.LUT R6, R10, 0x80, RZ, 0xfc, !PT ;  /* 0x000000800a067812 */ /* 0x001fc400078efcff */
[C---:B-1----:R-:W-:Y:S02]  /*0490*/  LOP3.LUT R7, R10.reuse, 0x100, RZ, 0xfc, !PT ;  /* 0x000001000a077812 */ /* 0x042fe400078efcff */
[----:B------:R-:W-:Y:S02]  /*04a0*/  SHF.R.U32.HI R6, RZ, 0x3, R6 ;  /* 0x00000003ff067819 */ /* 0x000fe40000011606 */
[C---:B--2---:R-:W-:Y:S02]  /*04b0*/  LOP3.LUT R9, R10.reuse, 0x180, RZ, 0xfc, !PT ;  /* 0x000001800a097812 */ /* 0x044fe400078efcff */
[----:B------:R-:W-:Y:S02]  /*04c0*/  LOP3.LUT R5, R17, 0xc, RZ, 0xc0, !PT ;  /* 0x0000000c11057812 */ /* 0x000fe400078ec0ff */
[C---:B------:R-:W-:Y:S02]  /*04d0*/  LOP3.LUT R12, R10.reuse, 0x200, RZ, 0xfc, !PT ;  /* 0x000002000a0c7812 */ /* 0x040fe400078efcff */
[----:B------:R-:W-:-:S02]  /*04e0*/  LOP3.LUT R13, R10, 0x280, RZ, 0xfc, !PT ;  /* 0x000002800a0d7812 */ /* 0x000fc400078efcff */
[----:B------:R-:W-:Y:S02]  /*04f0*/  LOP3.LUT R6, R6, 0x1c, RZ, 0xc0, !PT ;  /* 0x0000001c06067812 */ /* 0x000fe400078ec0ff */
[----:B---3--:R-:W-:Y:S02]  /*0500*/  LOP3.LUT R14, R10, 0x300, RZ, 0xfc, !PT ;  /* 0x000003000a0e7812 */ /* 0x008fe400078efcff */
[----:B------:R-:W-:Y:S02]  /*0510*/  SHF.R.U32.HI R8, RZ, 0x3, R7 ;  /* 0x00000003ff087819 */ /* 0x000fe40000011607 */
[----:B------:R-:W-:Y:S01]  /*0520*/  SHF.R.U32.HI R9, RZ, 0x3, R9 ;  /* 0x00000003ff097819 */ /* 0x000fe20000011609 */
[----:B------:R-:W-:Y:S01]  /*0530*/  VIADD R5, R5, UR4 ;  /* 0x0000000405057c36 */ /* 0x000fe20008000000 */
[----:B------:R-:W-:Y:S01]  /*0540*/  SHF.R.U32.HI R12, RZ, 0x3, R12 ;  /* 0x00000003ff0c7819 */ /* 0x000fe2000001160c */
[----:B------:R-:W-:Y:S01]  /*0550*/  VIADD R7, R6, UR4 ;  /* 0x0000000406077c36 */ /* 0x000fe20008000000 */
[----:B------:R-:W-:-:S02]  /*0560*/  SHF.R.U32.HI R13, RZ, 0x3, R13 ;  /* 0x00000003ff0d7819 */ /* 0x000fc4000001160d */
[----:B------:R-:W-:Y:S02]  /*0570*/  SHF.R.U32.HI R17, RZ, 0x3, R14 ;  /* 0x00000003ff117819 */ /* 0x000fe4000001160e */
[----:B------:R-:W-:Y:S02]  /*0580*/  LOP3.LUT R8, R8, 0x2c, RZ, 0xc0, !PT ;  /* 0x0000002c08087812 */ /* 0x000fe400078ec0ff */
[----:B------:R-:W-:Y:S01]  /*0590*/  LOP3.LUT R6, R9, 0x3c, RZ, 0xc0, !PT ;  /* 0x0000003c09067812 */ /* 0x000fe200078ec0ff */
[----:B------:R-:W-:Y:S01]  /*05a0*/  IMAD R5, R10, 0x4, R5 ;  /* 0x000000040a057824 */ /* 0x000fe200078e0205 */
[----:B------:R-:W-:Y:S01]  /*05b0*/  BAR.SYNC.DEFER_BLOCKING 0x0 ;  /* 0x0000000000007b1d */ /* 0x000fe20000010000 */
[----:B------:R-:W-:Y:S02]  /*05c0*/  LOP3.LUT R12, R12, 0x4c, RZ, 0xc0, !PT ;  /* 0x0000004c0c0c7812 */ /* 0x000fe400078ec0ff */
[----:B------:R-:W-:Y:S01]  /*05d0*/  LOP3.LUT R16, R13, 0x5c, RZ, 0xc0, !PT ;  /* 0x0000005c0d107812 */ /* 0x000fe200078ec0ff */
[----:B------:R-:W-:Y:S01]  /*05e0*/  IMAD R7, R10, 0x4, R7 ;  /* 0x000000040a077824 */ /* 0x000fe200078e0207 */
[----:B------:R-:W-:Y:S01]  /*05f0*/  LOP3.LUT R18, R17, 0x6c, RZ, 0xc0, !PT ;  /* 0x0000006c11127812 */ /* 0x000fe200078ec0ff */
[----:B------:R-:W-:-:S02]  /*0600*/  VIADD R9, R8, UR4 ;  /* 0x0000000408097c36 */ /* 0x000fc40008000000 */
[----:B------:R-:W-:Y:S02]  /*0610*/  VIADD R13, R6, UR4 ;  /* 0x00000004060d7c36 */ /* 0x000fe40008000000 */
[----:B------:R-:W-:Y:S02]  /*0620*/  VIADD R17, R12, UR4 ;  /* 0x000000040c117c36 */ /* 0x000fe40008000000 */
[----:B------:R-:W-:Y:S02]  /*0630*/  VIADD R19, R16, UR4 ;  /* 0x0000000410137c36 */ /* 0x000fe40008000000 */
[C---:B------:R-:W-:Y:S02]  /*0640*/  IMAD R6, R10.reuse, 0x4, R9 ;  /* 0x000000040a067824 */ /* 0x040fe400078e0209 */
[C---:B------:R-:W-:Y:S02]  /*0650*/  IMAD R8, R10.reuse, 0x4, R13 ;  /* 0x000000040a087824 */ /* 0x040fe400078e020d */
[----:B------:R-:W-:Y:S01]  /*0660*/  IMAD R9, R10, 0x4, R17 ;  /* 0x000000040a097824 */ /* 0x000fe200078e0211 */
[----:B------:R0:W1:Y:S04]  /*0670*/  LDS R15, [R5] ;  /* 0x00000000050f7984 */ /* 0x0000680000000800 */
[----:B------:R2:W3:Y:S01]  /*0680*/  LDS R14, [R7+0x200] ;  /* 0x00020000070e7984 */ /* 0x0004e20000000800 */
[----:B0-----:R-:W-:Y:S01]  /*0690*/  VIADD R5, R18, UR4 ;  /* 0x0000000412057c36 */ /* 0x001fe20008000000 */
[----:B------:R-:W-:-:S02]  /*06a0*/  LOP3.LUT R4, R3, 0x1f, R2, 0xf8, !PT ;  /* 0x0000001f03047812 */ /* 0x000fc400078ef802 */
[----:B------:R-:W0:Y:S01]  /*06b0*/  LDS R6, [R6+0x400] ;  /* 0x0004000006067984 */ /* 0x000e220000000800 */
[C---:B--2---:R-:W-:Y:S01]  /*06c0*/  IMAD R7, R10.reuse, 0x4, R19 ;  /* 0x000000040a077824 */ /* 0x044fe200078e0213 */
[----:B------:R-:W-:Y:S01]  /*06d0*/  SHF.R.U32.HI R11, RZ, 0x5, R2 ;  /* 0x00000005ff0b7819 */ /* 0x000fe20000011602 */
[----:B------:R-:W-:Y:S01]  /*06e0*/  IMAD R5, R10, 0x4, R5 ;  /* 0x000000040a057824 */ /* 0x000fe200078e0205 */
[----:B------:R-:W2:Y:S01]  /*06f0*/  LDC.64 R2, c[0x0][0x220] ;  /* 0x00008800ff027b82 */ /* 0x000ea20000000a00 */
[----:B------:R-:W4:Y:S04]  /*0700*/  LDS R8, [R8+0x600] ;  /* 0x0006000008087984 */ /* 0x000f280000000800 */
[----:B------:R-:W5:Y:S04]  /*0710*/  LDS R9, [R9+0x800] ;  /* 0x0008000009097984 */ /* 0x000f680000000800 */
[----:B------:R-:W0:Y:S04]  /*0720*/  LDS R7, [R7+0xa00] ;  /* 0x000a000007077984 */ /* 0x000e280000000800 */
[----:B------:R-:W0:Y:S01]  /*0730*/  LDS R5, [R5+0xc00] ;  /* 0x000c000005057984 */ /* 0x000e220000000800 */
[----:B------:R-:W-:-:S02]  /*0740*/  SGXT.U32 R11, R11, 0x2 ;  /* 0x000000020b0b781a */ /* 0x000fc40000000000 */
[----:B------:R-:W-:Y:S02]  /*0750*/  LOP3.LUT R12, R10, 0x380, RZ, 0xfc, !PT ;  /* 0x000003800a0c7812 */ /* 0x000fe400078efcff */
[----:B------:R-:W-:Y:S02]  /*0760*/  LOP3.LUT R11, R0, R11, RZ, 0xfc, !PT ;  /* 0x0000000b000b7212 */ /* 0x000fe400078efcff */
[----:B------:R-:W-:Y:S02]  /*0770*/  SHF.R.U32.HI R12, RZ, 0x3, R12 ;  /* 0x00000003ff0c7819 */ /* 0x000fe4000001160c */
[C---:B------:R-:W-:Y:S02]  /*0780*/  LOP3.LUT R13, R11.reuse, 0x4, RZ, 0xfc, !PT ;  /* 0x000000040b0d7812 */ /* 0x040fe400078efcff */
[----:B------:R-:W-:Y:S01]  /*0790*/  LOP3.LUT R12, R12, 0x7c, RZ, 0xc0, !PT ;  /* 0x0000007c0c0c7812 */ /* 0x000fe200078ec0ff */
[--C-:B------:R-:W-:Y:S01]  /*07a0*/  IMAD R17, R11, 0xe1, R4.reuse ;  /* 0x000000e10b117824 */ /* 0x100fe200078e0204 */
[----:B------:R-:W-:Y:S01]  /*07b0*/  ISETP.GE.AND P0, PT, R4, 0xe1, PT ;  /* 0x000000e10400780c */ /* 0x000fe20003f06270 */
[----:B------:R-:W-:-:S02]  /*07c0*/  IMAD R19, R13, 0xe1, R4 ;  /* 0x000000e10d137824 */ /* 0x000fc400078e0204 */
[----:B------:R-:W-:Y:S02]  /*07d0*/  VIADD R21, R12, UR4 ;  /* 0x000000040c157c36 */ /* 0x000fe40008000000 */
[----:B--2---:R-:W-:Y:S01]  /*07e0*/  IMAD.WIDE R12, R17, 0x4, R2 ;  /* 0x00000004110c7825 */ /* 0x004fe200078e0202 */
[----:B------:R-:W-:-:S03]  /*07f0*/  LOP3.LUT R23, R11, 0x10, RZ, 0xfc, !PT ;  /* 0x000000100b177812 */ /* 0x000fc600078efcff */
[----:B------:R-:W-:Y:S01]  /*0800*/  IMAD.WIDE R16, R19, 0x4, R2 ;  /* 0x0000000413107825 */ /* 0x000fe200078e0202 */
[----:B------:R-:W-:-:S03]  /*0810*/  LOP3.LUT R19, R11, 0x8, RZ, 0xfc, !PT ;  /* 0x000000080b137812 */ /* 0x000fc600078efcff */
[----:B------:R-:W-:Y:S01]  /*0820*/  IMAD R0, R10, 0x4, R21 ;  /* 0x000000040a007824 */ /* 0x000fe200078e0215 */
[C---:B------:R-:W-:Y:S02]  /*0830*/  LOP3.LUT R21, R11.reuse, 0xc, RZ, 0xfc, !PT ;  /* 0x0000000c0b157812 */ /* 0x040fe400078efcff */
[----:B------:R-:W-:Y:S01]  /*0840*/  LOP3.LUT R25, R11, 0x14, RZ, 0xfc, !PT ;  /* 0x000000140b197812 */ /* 0x000fe200078efcff */
[--C-:B------:R-:W-:Y:S01]  /*0850*/  IMAD R19, R19, 0xe1, R4.reuse ;  /* 0x000000e113137824 */ /* 0x100fe200078e0204 */
[----:B------:R-:W-:Y:S01]  /*0860*/  LOP3.LUT R27, R11, 0x18, RZ, 0xfc, !PT ;  /* 0x000000180b1b7812 */ /* 0x000fe200078efcff */
[--C-:B------:R-:W-:Y:S01]  /*0870*/  IMAD R21, R21, 0xe1, R4.reuse ;  /* 0x000000e115157824 */ /* 0x100fe200078e0204 */
[----:B-1----:R1:W-:Y:S01]  /*0880*/  @!P0 STG.E desc[UR6][R12.64], R15 ;  /* 0x0000000f0c008986 */ /* 0x0023e2000c101906 */
[--C-:B------:R-:W-:Y:S02]  /*0890*/  IMAD R23, R23, 0xe1, R4.reuse ;  /* 0x000000e117177824 */ /* 0x100fe400078e0204 */
[--C-:B------:R-:W-:Y:S01]  /*08a0*/  IMAD R25, R25, 0xe1, R4.reuse ;  /* 0x000000e119197824 */ /* 0x100fe200078e0204 */
[----:B---3--:R2:W-:Y:S01]  /*08b0*/  @!P0 STG.E desc[UR6][R16.64], R14 ;  /* 0x0000000e10008986 */ /* 0x0085e2000c101906 */
[----:B------:R-:W-:-:S02]  /*08c0*/  IMAD R27, R27, 0xe1, R4 ;  /* 0x000000e11b1b7824 */ /* 0x000fc400078e0204 */
[----:B-1----:R-:W-:-:S04]  /*08d0*/  IMAD.WIDE R12, R19, 0x4, R2 ;  /* 0x00000004130c7825 */ /* 0x002fc800078e0202 */
[--C-:B--2---:R-:W-:Y:S01]  /*08e0*/  IMAD.WIDE R14, R21, 0x4, R2.reuse ;  /* 0x00000004150e7825 */ /* 0x104fe200078e0202 */
[----:B0-----:R0:W-:Y:S03]  /*08f0*/  @!P0 STG.E desc[UR6][R12.64], R6 ;  /* 0x000000060c008986 */ /* 0x0011e6000c101906 */
[--C-:B------:R-:W-:Y:S01]  /*0900*/  IMAD.WIDE R16, R23, 0x4, R2.reuse ;  /* 0x0000000417107825 */ /* 0x100fe200078e0202 */
[----:B----4-:R0:W-:Y:S03]  /*0910*/  @!P0 STG.E desc[UR6][R14.64], R8 ;  /* 0x000000080e008986 */ /* 0x0101e6000c101906 */
[--C-:B------:R-:W-:Y:S01]  /*0920*/  IMAD.WIDE R18, R25, 0x4, R2.reuse ;  /* 0x0000000419127825 */ /* 0x100fe200078e0202 */
[----:B-----5:R0:W-:Y:S03]  /*0930*/  @!P0 STG.E desc[UR6][R16.64], R9 ;  /* 0x0000000910008986 */ /* 0x0201e6000c101906 */
[----:B------:R-:W-:Y:S01]  /*0940*/  IMAD.WIDE R20, R27, 0x4, R2 ;  /* 0x000000041b147825 */ /* 0x000fe200078e0202 */
[----:B------:R0:W-:Y:S04]  /*0950*/  @!P0 STG.E desc[UR6][R18.64], R7 ;  /* 0x0000000712008986 */ /* 0x0001e8000c101906 */
[----:B------:R0:W-:Y:S02]  /*0960*/  @!P0 STG.E desc[UR6][R20.64], R5 ;  /* 0x0000000514008986 */ /* 0x0001e4000c101906 */
[----:B0-----:R-:W-:Y:S05]  /*0970*/  @P0 EXIT ;  /* 0x000000000000094d */ /* 0x001fea0003800000 */
[----:B0-----:R-:W0:Y:S01]  /*0980*/  LDS R5, [R0+0xe00] ;  /* 0x000e000000057984 */ /* 0x001e220000000800 */
[----:B------:R-:W-:-:S05]  /*0990*/  LOP3.LUT R11, R11, 0x1c, RZ, 0xfc, !PT ;  /* 0x0000001c0b0b7812 */ /* 0x000fca00078efcff */
[----:B------:R-:W-:-:S04]  /*09a0*/  IMAD R11, R11, 0xe1, R4 ;  /* 0x000000e10b0b7824 */ /* 0x000fc800078e0204 */
[----:B------:R-:W-:-:S05]  /*09b0*/  IMAD.WIDE R2, R11, 0x4, R2 ;  /* 0x000000040b027825 */ /* 0x000fca00078e0202 */
[----:B0-----:R-:W-:Y:S01]  /*09c0*/  STG.E desc[UR6][R2.64], R5 ;  /* 0x0000000502007986 */ /* 0x001fe2000c101906 */
[----:B------:R-:W-:Y:S05]  /*09d0*/  EXIT ;  /* 0x000000000000794d */ /* 0x000fea0003800000 */
.L_x_0:
[----:B------:R-:W-:-:S00]  /*09e0*/  BRA `(.L_x_0) ;  /* 0xfffffffc00fc7947 */ /* 0x000fc0000383ffff */
[----:B------:R-:W-:-:S00]  /*09f0*/  NOP ;  /* 0x0000000000007918 */ /* 0x000fc00000000000 */
        /* <DEDUP_REMOVED lines=8> */
.L_x_1:


//--------------------- .nv.shared.triton_poi_fused_convolution_17 --------------------------
	.section	.nv.shared.triton_poi_fused_convolution_17,"aw",@nobits
	.sectionflags	@""
	.align	16
	.zero		1024


//--------------------- .nv.constant0.triton_poi_fused_convolution_17 --------------------------
	.section	.nv.constant0.triton_poi_fused_convolution_17,"a",@progbits
	.sectionflags	@""
	.align	4
.nv.constant0.triton_poi_fused_convolution_17:
	.zero		560
